//
// Generated by NVIDIA NVVM Compiler
//
// Compiler Build ID: CL-36424714
// Cuda compilation tools, release 13.0, V13.0.88
// Based on NVVM 20.0.0
//

.version 9.0
.target sm_100
.address_size 64

	// .globl	_Z11doubleArrayPii

.visible .entry _Z11doubleArrayPii(
	.param .u64 .ptr .align 1 _Z11doubleArrayPii_param_0,
	.param .u32 _Z11doubleArrayPii_param_1
)
{
	.reg .pred 	%p<2>;
	.reg .b32 	%r<5>;
	.reg .b64 	%rd<5>;

	ld.param.u64 	%rd1, [_Z11doubleArrayPii_param_0];
	ld.param.u32 	%r2, [_Z11doubleArrayPii_param_1];
	mov.u32 	%r1, %tid.x;
	setp.ge.s32 	%p1, %r1, %r2;
	@%p1 bra 	$L__BB0_2;
	cvta.to.global.u64 	%rd2, %rd1;
	mul.wide.u32 	%rd3, %r1, 4;
	add.s64 	%rd4, %rd2, %rd3;
	ld.global.u32 	%r3, [%rd4];
	shl.b32 	%r4, %r3, 1;
	st.global.u32 	[%rd4], %r4;
$L__BB0_2:
	ret;

}


// ===== COMPILED SASS (sm_100) =====

	.target	sm_100

	.elftype	@"ET_EXEC"


//--------------------- .note.nv.tkinfo           --------------------------
	.section	.note.nv.tkinfo,"",@"SHT_NOTE"
	.sectionflags	@"SHF_NOTE_NV_TKINFO"
	.tkinfo
        /*0018*/ 	.word	0x00000002
        /*0030*/ 	.string	""
        /*0030*/ 	.string	"ptxas"
        /*0030*/ 	.string	"Cuda compilation tools, release 13.0, V13.0.88"
        /*0030*/ 	.string	"Build cuda_13.0.r13.0/compiler.36424714_0"
        /*0030*/ 	.string	"-arch sm_100 -m 64 "



//--------------------- .note.nv.cuinfo           --------------------------
	.section	.note.nv.cuinfo,"",@"SHT_NOTE"
	.sectionflags	@"SHF_NOTE_NV_CUINFO"
        /*0018*/ 	.short	0x0002
        /*001a*/ 	.short	0x0064
        /*001c*/ 	.short	0x0082
	.zero		2


//--------------------- .nv.info                  --------------------------
	.section	.nv.info,"",@"SHT_CUDA_INFO"
	.align	4


	//----- nvinfo : EIATTR_REGCOUNT
	.align		4
        /*0000*/ 	.byte	0x04, 0x2f
        /*0002*/ 	.short	(.L_1 - .L_0)
	.align		4
.L_0:
        /*0004*/ 	.word	index@(_Z11doubleArrayPii)
        /*0008*/ 	.word	0x00000008


	//----- nvinfo : EIATTR_FRAME_SIZE
	.align		4
.L_1:
        /*000c*/ 	.byte	0x04, 0x11
        /*000e*/ 	.short	(.L_3 - .L_2)
	.align		4
.L_2:
        /*0010*/ 	.word	index@(_Z11doubleArrayPii)
        /*0014*/ 	.word	0x00000000


	//----- nvinfo : EIATTR_MIN_STACK_SIZE
	.align		4
.L_3:
        /*0018*/ 	.byte	0x04, 0x12
        /*001a*/ 	.short	(.L_5 - .L_4)
	.align		4
.L_4:
        /*001c*/ 	.word	index@(_Z11doubleArrayPii)
        /*0020*/ 	.word	0x00000000
.L_5:


//--------------------- .nv.compat                --------------------------
	.section	.nv.compat,"",@"SHT_CUDA_COMPAT_INFO"
	.align	4
        /*0000*/ 	.byte	0x02, 0x09, 0x00, 0x00, 0x02, 0x02, 0x01, 0x00, 0x02, 0x05, 0x05, 0x00, 0x03, 0x07, 0x01, 0x01
        /*0010*/ 	.byte	0x02, 0x03, 0x00, 0x00, 0x02, 0x06, 0x01, 0x00, 0x04, 0x0b, 0x08, 0x00, 0x09, 0x00, 0x00, 0x00
        /*0020*/ 	.byte	0x00, 0x00, 0x00, 0x00


//--------------------- .nv.info._Z11doubleArrayPii --------------------------
	.section	.nv.info._Z11doubleArrayPii,"",@"SHT_CUDA_INFO"
	.sectionflags	@""
	.align	4


	//----- nvinfo : EIATTR_CUDA_API_VERSION
	.align		4
        /*0000*/ 	.byte	0x04, 0x37
        /*0002*/ 	.short	(.L_7 - .L_6)
.L_6:
        /*0004*/ 	.word	0x00000082


	//----- nvinfo : EIATTR_KPARAM_INFO
	.align		4
.L_7:
        /*0008*/ 	.byte	0x04, 0x17
        /*000a*/ 	.short	(.L_9 - .L_8)
.L_8:
        /*000c*/ 	.word	0x00000000
        /*0010*/ 	.short	0x0001
        /*0012*/ 	.short	0x0008
        /*0014*/ 	.byte	0x00, 0xf0, 0x11, 0x00


	//----- nvinfo : EIATTR_KPARAM_INFO
	.align		4
.L_9:
        /*0018*/ 	.byte	0x04, 0x17
        /*001a*/ 	.short	(.L_11 - .L_10)
.L_10:
        /*001c*/ 	.word	0x00000000
        /*0020*/ 	.short	0x0000
        /*0022*/ 	.short	0x0000
        /*0024*/ 	.byte	0x00, 0xf5, 0x21, 0x00


	//----- nvinfo : EIATTR_SPARSE_MMA_MASK
	.align		4
.L_11:
        /*0028*/ 	.byte	0x03, 0x50
        /*002a*/ 	.short	0x0000


	//----- nvinfo : EIATTR_MAXREG_COUNT
	.align		4
        /*002c*/ 	.byte	0x03, 0x1b
        /*002e*/ 	.short	0x00ff


	//----- nvinfo : EIATTR_MERCURY_ISA_VERSION
	.align		4
        /*0030*/ 	.byte	0x03, 0x5f
        /*0032*/ 	.short	0x0101


	//----- nvinfo : EIATTR_VRC_CTA_INIT_COUNT
	.align		4
        /*0034*/ 	.byte	0x02, 0x4a
	.zero		1
	.zero		1


	//----- nvinfo : EIATTR_EXIT_INSTR_OFFSETS
	.align		4
        /*0038*/ 	.byte	0x04, 0x1c
        /*003a*/ 	.short	(.L_13 - .L_12)


	//   ....[0]....
.L_12:
        /*003c*/ 	.word	0x00000040


	//   ....[1]....
        /*0040*/ 	.word	0x000000b0


	//----- nvinfo : EIATTR_CBANK_PARAM_SIZE
	.align		4
.L_13:
        /*0044*/ 	.byte	0x03, 0x19
        /*0046*/ 	.short	0x000c


	//----- nvinfo : EIATTR_PARAM_CBANK
	.align		4
        /*0048*/ 	.byte	0x04, 0x0a
        /*004a*/ 	.short	(.L_15 - .L_14)
	.align		4
.L_14:
        /*004c*/ 	.word	index@(.nv.constant0._Z11doubleArrayPii)
        /*0050*/ 	.short	0x0380
        /*0052*/ 	.short	0x000c


	//----- nvinfo : EIATTR_SW_WAR
	.align		4
.L_15:
        /*0054*/ 	.byte	0x04, 0x36
        /*0056*/ 	.short	(.L_17 - .L_16)
.L_16:
        /*0058*/ 	.word	0x00000008
.L_17:


//--------------------- .nv.callgraph             --------------------------
	.section	.nv.callgraph,"",@"SHT_CUDA_CALLGRAPH"
	.align	4
	.sectionentsize	8
	.align		4
        /*0000*/ 	.word	0x00000000
	.align		4
        /*0004*/ 	.word	0xffffffff
	.align		4
        /*0008*/ 	.word	0x00000000
	.align		4
        /*000c*/ 	.word	0xfffffffe
	.align		4
        /*0010*/ 	.word	0x00000000
	.align		4
        /*0014*/ 	.word	0xfffffffd
	.align		4
        /*0018*/ 	.word	0x00000000
	.align		4
        /*001c*/ 	.word	0xfffffffc


//--------------------- .text._Z11doubleArrayPii  --------------------------
	.section	.text._Z11doubleArrayPii,"ax",@progbits
	.align	128
        .global         _Z11doubleArrayPii
        .type           _Z11doubleArrayPii,@function
        .size           _Z11doubleArrayPii,(.L_x_1 - _Z11doubleArrayPii)
        .other          _Z11doubleArrayPii,@"STO_CUDA_ENTRY STV_DEFAULT"
_Z11doubleArrayPii:
.text._Z11doubleArrayPii:
[----:B------:R-:W-:Y:S01]  /*0000*/  LDC R1, c[0x0][0x37c] ;  /* 0x0000df00ff017b82 */ /* 0x000fe20000000800 */
[----:B------:R-:W0:Y:S01]  /*0010*/  S2R R5, SR_TID.X ;  /* 0x0000000000057919 */ /* 0x000e220000002100 */
[----:B------:R-:W0:Y:S02]  /*0020*/  LDCU UR4, c[0x0][0x388] ;  /* 0x00007100ff0477ac */ /* 0x000e240008000800 */
[----:B0-----:R-:W-:-:S13]  /*0030*/  ISETP.GE.AND P0, PT, R5, UR4, PT ;  /* 0x0000000405007c0c */ /* 0x001fda000bf06270 */
[----:B------:R-:W-:Y:S05]  /*0040*/  @P0 EXIT ;  /* 0x000000000000094d */ /* 0x000fea0003800000 */
[----:B------:R-:W0:Y:S01]  /*0050*/  LDC.64 R2, c[0x0][0x380] ;  /* 0x0000e000ff027b82 */ /* 0x000e220000000a00 */
[----:B------:R-:W1:Y:S01]  /*0060*/  LDCU.64 UR4, c[0x0][0x358] ;  /* 0x00006b00ff0477ac */ /* 0x000e620008000a00 */
[----:B0-----:R-:W-:-:S05]  /*0070*/  IMAD.WIDE.U32 R2, R5, 0x4, R2 ;  /* 0x0000000405027825 */ /* 0x001fca00078e0002 */
[----:B-1----:R-:W2:Y:S02]  /*0080*/  LDG.E R0, desc[UR4][R2.64] ;  /* 0x0000000402007981 */ /* 0x002ea4000c1e1900 */
[----:B--2---:R-:W-:-:S05]  /*0090*/  SHF.L.U32 R5, R0, 0x1, RZ ;  /* 0x0000000100057819 */ /* 0x004fca00000006ff */
[----:B------:R-:W-:Y:S01]  /*00a0*/  STG.E desc[UR4][R2.64], R5 ;  /* 0x0000000502007986 */ /* 0x000fe2000c101904 */
[----:B------:R-:W-:Y:S05]  /*00b0*/  EXIT ;  /* 0x000000000000794d */ /* 0x000fea0003800000 */
.L_x_0:
[----:B------:R-:W-:-:S00]  /*00c0*/  BRA `(.L_x_0) ;  /* 0xfffffffc00fc7947 */ /* 0x000fc0000383ffff */
[----:B------:R-:W-:-:S00]  /*00d0*/  NOP ;  /* 0x0000000000007918 */ /* 0x000fc00000000000 */
        /* <DEDUP_REMOVED lines=10> */
.L_x_1:


//--------------------- .nv.shared.reserved.0     --------------------------
	.section	.nv.shared.reserved.0,"aw",@nobits
	.weak		__nv_reservedSMEM_offset_0_alias
	.size		__nv_reservedSMEM_offset_0_alias, 0, 64
	.other		__nv_reservedSMEM_offset_0_alias,@"STO_CUDA_RESERVED_SHARED STV_DEFAULT"
__nv_reservedSMEM_offset_0_alias:
	.zero		0
	.zero		64


//--------------------- .nv.constant0._Z11doubleArrayPii --------------------------
	.section	.nv.constant0._Z11doubleArrayPii,"a",@progbits
	.sectionflags	@""
	.align	4
.nv.constant0._Z11doubleArrayPii:
	.zero		908


//--------------------- SYMBOLS --------------------------

	.type		.nv.reservedSmem.offset0,@object
	.size		.nv.reservedSmem.offset0,0x4
